//
// Generated by NVIDIA NVVM Compiler
//
// Compiler Build ID: CL-36424714
// Cuda compilation tools, release 13.0, V13.0.88
// Based on NVVM 20.0.0
//

.version 9.0
.target sm_100
.address_size 64

	// .globl	_Z9matrixMulPKsS0_Pii

.visible .entry _Z9matrixMulPKsS0_Pii(
	.param .u64 .ptr .align 1 _Z9matrixMulPKsS0_Pii_param_0,
	.param .u64 .ptr .align 1 _Z9matrixMulPKsS0_Pii_param_1,
	.param .u64 .ptr .align 1 _Z9matrixMulPKsS0_Pii_param_2,
	.param .u32 _Z9matrixMulPKsS0_Pii_param_3
)
{
	.reg .pred 	%p<10>;
	.reg .b32 	%r<71>;
	.reg .b64 	%rd<119>;

	ld.param.u64 	%rd26, [_Z9matrixMulPKsS0_Pii_param_0];
	ld.param.u64 	%rd27, [_Z9matrixMulPKsS0_Pii_param_1];
	ld.param.u32 	%r17, [_Z9matrixMulPKsS0_Pii_param_3];
	cvta.to.global.u64 	%rd1, %rd27;
	cvta.to.global.u64 	%rd2, %rd26;
	mov.u32 	%r18, %ctaid.y;
	mov.u32 	%r19, %ntid.y;
	mov.u32 	%r20, %tid.y;
	mad.lo.s32 	%r1, %r18, %r19, %r20;
	mov.u32 	%r21, %ctaid.x;
	mov.u32 	%r22, %ntid.x;
	mov.u32 	%r23, %tid.x;
	mad.lo.s32 	%r2, %r21, %r22, %r23;
	max.s32 	%r24, %r1, %r2;
	setp.ge.s32 	%p1, %r24, %r17;
	@%p1 bra 	$L__BB0_13;
	mul.lo.s32 	%r3, %r17, %r1;
	and.b32  	%r4, %r17, 7;
	setp.lt.u32 	%p2, %r17, 8;
	mov.b64 	%rd118, 0;
	mov.b32 	%r69, 0;
	@%p2 bra 	$L__BB0_4;
	and.b32  	%r26, %r17, 2147483640;
	neg.s32 	%r67, %r26;
	mul.wide.s32 	%rd31, %r17, 2;
	add.s64 	%rd3, %rd1, %rd31;
	mul.wide.s32 	%rd32, %r17, 4;
	add.s64 	%rd4, %rd1, %rd32;
	mul.wide.s32 	%rd33, %r17, 6;
	add.s64 	%rd5, %rd1, %rd33;
	mul.wide.s32 	%rd34, %r17, 8;
	add.s64 	%rd6, %rd1, %rd34;
	mul.wide.s32 	%rd35, %r17, 10;
	add.s64 	%rd7, %rd1, %rd35;
	mul.wide.s32 	%rd36, %r17, 12;
	add.s64 	%rd8, %rd1, %rd36;
	mul.wide.s32 	%rd37, %r17, 14;
	add.s64 	%rd9, %rd1, %rd37;
	mul.wide.u32 	%rd38, %r3, 2;
	add.s64 	%rd39, %rd38, %rd2;
	add.s64 	%rd110, %rd39, 8;
	mov.b64 	%rd118, 0;
	mov.u32 	%r66, %r2;
$L__BB0_3:
	.pragma "nounroll";
	and.b32  	%r69, %r17, 2147483640;
	mul.wide.s32 	%rd40, %r66, 2;
	add.s64 	%rd41, %rd3, %rd40;
	add.s64 	%rd42, %rd4, %rd40;
	add.s64 	%rd43, %rd5, %rd40;
	add.s64 	%rd44, %rd6, %rd40;
	add.s64 	%rd45, %rd7, %rd40;
	add.s64 	%rd46, %rd8, %rd40;
	add.s64 	%rd47, %rd9, %rd40;
	add.s64 	%rd48, %rd1, %rd40;
	ld.global.s16 	%r27, [%rd110+-8];
	ld.global.s16 	%r28, [%rd48];
	mul.wide.s32 	%rd49, %r28, %r27;
	add.s64 	%rd50, %rd49, %rd118;
	ld.global.s16 	%r29, [%rd110+-6];
	ld.global.s16 	%r30, [%rd41];
	mul.wide.s32 	%rd51, %r30, %r29;
	add.s64 	%rd52, %rd51, %rd50;
	ld.global.s16 	%r31, [%rd110+-4];
	ld.global.s16 	%r32, [%rd42];
	mul.wide.s32 	%rd53, %r32, %r31;
	add.s64 	%rd54, %rd53, %rd52;
	ld.global.s16 	%r33, [%rd110+-2];
	ld.global.s16 	%r34, [%rd43];
	mul.wide.s32 	%rd55, %r34, %r33;
	add.s64 	%rd56, %rd55, %rd54;
	ld.global.s16 	%r35, [%rd110];
	ld.global.s16 	%r36, [%rd44];
	mul.wide.s32 	%rd57, %r36, %r35;
	add.s64 	%rd58, %rd57, %rd56;
	ld.global.s16 	%r37, [%rd110+2];
	ld.global.s16 	%r38, [%rd45];
	mul.wide.s32 	%rd59, %r38, %r37;
	add.s64 	%rd60, %rd59, %rd58;
	ld.global.s16 	%r39, [%rd110+4];
	ld.global.s16 	%r40, [%rd46];
	mul.wide.s32 	%rd61, %r40, %r39;
	add.s64 	%rd62, %rd61, %rd60;
	ld.global.s16 	%r41, [%rd110+6];
	ld.global.s16 	%r42, [%rd47];
	mul.wide.s32 	%rd63, %r42, %r41;
	add.s64 	%rd118, %rd63, %rd62;
	add.s32 	%r67, %r67, 8;
	shl.b32 	%r43, %r17, 3;
	add.s32 	%r66, %r66, %r43;
	add.s64 	%rd110, %rd110, 16;
	setp.ne.s32 	%p3, %r67, 0;
	@%p3 bra 	$L__BB0_3;
$L__BB0_4:
	setp.eq.s32 	%p4, %r4, 0;
	@%p4 bra 	$L__BB0_12;
	and.b32  	%r12, %r17, 3;
	setp.lt.u32 	%p5, %r4, 4;
	@%p5 bra 	$L__BB0_7;
	add.s32 	%r44, %r69, %r3;
	mul.wide.u32 	%rd65, %r44, 2;
	add.s64 	%rd66, %rd2, %rd65;
	ld.global.s16 	%r45, [%rd66];
	mad.lo.s32 	%r46, %r69, %r17, %r2;
	mul.wide.s32 	%rd67, %r46, 2;
	add.s64 	%rd68, %rd1, %rd67;
	ld.global.s16 	%r47, [%rd68];
	mul.wide.s32 	%rd69, %r47, %r45;
	add.s64 	%rd70, %rd69, %rd118;
	cvt.u64.u32 	%rd71, %r3;
	cvt.u64.u32 	%rd72, %r69;
	add.s64 	%rd73, %rd72, %rd71;
	shl.b64 	%rd74, %rd73, 1;
	add.s64 	%rd75, %rd2, %rd74;
	ld.global.s16 	%r48, [%rd75+2];
	mul.wide.s32 	%rd76, %r17, 2;
	add.s64 	%rd77, %rd68, %rd76;
	ld.global.s16 	%r49, [%rd77];
	mul.wide.s32 	%rd78, %r49, %r48;
	add.s64 	%rd79, %rd78, %rd70;
	ld.global.s16 	%r50, [%rd75+4];
	add.s64 	%rd80, %rd77, %rd76;
	ld.global.s16 	%r51, [%rd80];
	mul.wide.s32 	%rd81, %r51, %r50;
	add.s64 	%rd82, %rd81, %rd79;
	ld.global.s16 	%r52, [%rd75+6];
	add.s64 	%rd83, %rd80, %rd76;
	ld.global.s16 	%r53, [%rd83];
	mul.wide.s32 	%rd84, %r53, %r52;
	add.s64 	%rd118, %rd84, %rd82;
	add.s32 	%r69, %r69, 4;
$L__BB0_7:
	setp.eq.s32 	%p6, %r12, 0;
	@%p6 bra 	$L__BB0_12;
	setp.eq.s32 	%p7, %r12, 1;
	@%p7 bra 	$L__BB0_10;
	add.s32 	%r54, %r69, %r3;
	mul.wide.u32 	%rd86, %r54, 2;
	add.s64 	%rd87, %rd2, %rd86;
	ld.global.s16 	%r55, [%rd87];
	mad.lo.s32 	%r56, %r69, %r17, %r2;
	mul.wide.s32 	%rd88, %r56, 2;
	add.s64 	%rd89, %rd1, %rd88;
	ld.global.s16 	%r57, [%rd89];
	mul.wide.s32 	%rd90, %r57, %r55;
	add.s64 	%rd91, %rd90, %rd118;
	cvt.u64.u32 	%rd92, %r3;
	cvt.u64.u32 	%rd93, %r69;
	add.s64 	%rd94, %rd93, %rd92;
	shl.b64 	%rd95, %rd94, 1;
	add.s64 	%rd96, %rd2, %rd95;
	ld.global.s16 	%r58, [%rd96+2];
	mul.wide.s32 	%rd97, %r17, 2;
	add.s64 	%rd98, %rd89, %rd97;
	ld.global.s16 	%r59, [%rd98];
	mul.wide.s32 	%rd99, %r59, %r58;
	add.s64 	%rd118, %rd99, %rd91;
	add.s32 	%r69, %r69, 2;
$L__BB0_10:
	and.b32  	%r60, %r17, 1;
	setp.eq.b32 	%p8, %r60, 1;
	not.pred 	%p9, %p8;
	@%p9 bra 	$L__BB0_12;
	add.s32 	%r61, %r69, %r3;
	mul.wide.u32 	%rd100, %r61, 2;
	add.s64 	%rd101, %rd2, %rd100;
	ld.global.s16 	%r62, [%rd101];
	mad.lo.s32 	%r63, %r69, %r17, %r2;
	mul.wide.s32 	%rd102, %r63, 2;
	add.s64 	%rd103, %rd1, %rd102;
	ld.global.s16 	%r64, [%rd103];
	mul.wide.s32 	%rd104, %r64, %r62;
	add.s64 	%rd118, %rd104, %rd118;
$L__BB0_12:
	ld.param.u64 	%rd109, [_Z9matrixMulPKsS0_Pii_param_2];
	min.s64 	%rd105, %rd118, 4294967295;
	add.s32 	%r65, %r3, %r2;
	cvta.to.global.u64 	%rd106, %rd109;
	mul.wide.s32 	%rd107, %r65, 4;
	add.s64 	%rd108, %rd106, %rd107;
	st.global.u32 	[%rd108], %rd105;
$L__BB0_13:
	ret;

}


// ===== COMPILED SASS (sm_100) =====

	.target	sm_100

	.elftype	@"ET_EXEC"


//--------------------- .note.nv.tkinfo           --------------------------
	.section	.note.nv.tkinfo,"",@"SHT_NOTE"
	.sectionflags	@"SHF_NOTE_NV_TKINFO"
	.tkinfo
        /*0018*/ 	.word	0x00000002
        /*0030*/ 	.string	""
        /*0030*/ 	.string	"ptxas"
        /*0030*/ 	.string	"Cuda compilation tools, release 13.0, V13.0.88"
        /*0030*/ 	.string	"Build cuda_13.0.r13.0/compiler.36424714_0"
        /*0030*/ 	.string	"-arch sm_100 -m 64 "



//--------------------- .note.nv.cuinfo           --------------------------
	.section	.note.nv.cuinfo,"",@"SHT_NOTE"
	.sectionflags	@"SHF_NOTE_NV_CUINFO"
        /*0018*/ 	.short	0x0002
        /*001a*/ 	.short	0x0064
        /*001c*/ 	.short	0x0082
	.zero		2


//--------------------- .nv.info                  --------------------------
	.section	.nv.info,"",@"SHT_CUDA_INFO"
	.align	4


	//----- nvinfo : EIATTR_REGCOUNT
	.align		4
        /*0000*/ 	.byte	0x04, 0x2f
        /*0002*/ 	.short	(.L_1 - .L_0)
	.align		4
.L_0:
        /*0004*/ 	.word	index@(_Z9matrixMulPKsS0_Pii)
        /*0008*/ 	.word	0x00000020


	//----- nvinfo : EIATTR_FRAME_SIZE
	.align		4
.L_1:
        /*000c*/ 	.byte	0x04, 0x11
        /*000e*/ 	.short	(.L_3 - .L_2)
	.align		4
.L_2:
        /*0010*/ 	.word	index@(_Z9matrixMulPKsS0_Pii)
        /*0014*/ 	.word	0x00000000


	//----- nvinfo : EIATTR_MIN_STACK_SIZE
	.align		4
.L_3:
        /*0018*/ 	.byte	0x04, 0x12
        /*001a*/ 	.short	(.L_5 - .L_4)
	.align		4
.L_4:
        /*001c*/ 	.word	index@(_Z9matrixMulPKsS0_Pii)
        /*0020*/ 	.word	0x00000000
.L_5:


//--------------------- .nv.compat                --------------------------
	.section	.nv.compat,"",@"SHT_CUDA_COMPAT_INFO"
	.align	4
        /*0000*/ 	.byte	0x02, 0x09, 0x00, 0x00, 0x02, 0x02, 0x01, 0x00, 0x02, 0x05, 0x05, 0x00, 0x03, 0x07, 0x01, 0x01
        /*0010*/ 	.byte	0x02, 0x03, 0x00, 0x00, 0x02, 0x06, 0x01, 0x00, 0x04, 0x0b, 0x08, 0x00, 0x09, 0x00, 0x00, 0x00
        /*0020*/ 	.byte	0x00, 0x00, 0x00, 0x00


//--------------------- .nv.info._Z9matrixMulPKsS0_Pii --------------------------
	.section	.nv.info._Z9matrixMulPKsS0_Pii,"",@"SHT_CUDA_INFO"
	.sectionflags	@""
	.align	4


	//----- nvinfo : EIATTR_CUDA_API_VERSION
	.align		4
        /*0000*/ 	.byte	0x04, 0x37
        /*0002*/ 	.short	(.L_7 - .L_6)
.L_6:
        /*0004*/ 	.word	0x00000082


	//----- nvinfo : EIATTR_KPARAM_INFO
	.align		4
.L_7:
        /*0008*/ 	.byte	0x04, 0x17
        /*000a*/ 	.short	(.L_9 - .L_8)
.L_8:
        /*000c*/ 	.word	0x00000000
        /*0010*/ 	.short	0x0003
        /*0012*/ 	.short	0x0018
        /*0014*/ 	.byte	0x00, 0xf0, 0x11, 0x00


	//----- nvinfo : EIATTR_KPARAM_INFO
	.align		4
.L_9:
        /*0018*/ 	.byte	0x04, 0x17
        /*001a*/ 	.short	(.L_11 - .L_10)
.L_10:
        /*001c*/ 	.word	0x00000000
        /*0020*/ 	.short	0x0002
        /*0022*/ 	.short	0x0010
        /*0024*/ 	.byte	0x00, 0xf5, 0x21, 0x00


	//----- nvinfo : EIATTR_KPARAM_INFO
	.align		4
.L_11:
        /*0028*/ 	.byte	0x04, 0x17
        /*002a*/ 	.short	(.L_13 - .L_12)
.L_12:
        /*002c*/ 	.word	0x00000000
        /*0030*/ 	.short	0x0001
        /*0032*/ 	.short	0x0008
        /*0034*/ 	.byte	0x00, 0xf5, 0x21, 0x00


	//----- nvinfo : EIATTR_KPARAM_INFO
	.align		4
.L_13:
        /*0038*/ 	.byte	0x04, 0x17
        /*003a*/ 	.short	(.L_15 - .L_14)
.L_14:
        /*003c*/ 	.word	0x00000000
        /*0040*/ 	.short	0x0000
        /*0042*/ 	.short	0x0000
        /*0044*/ 	.byte	0x00, 0xf5, 0x21, 0x00


	//----- nvinfo : EIATTR_SPARSE_MMA_MASK
	.align		4
.L_15:
        /*0048*/ 	.byte	0x03, 0x50
        /*004a*/ 	.short	0x0000


	//----- nvinfo : EIATTR_MAXREG_COUNT
	.align		4
        /*004c*/ 	.byte	0x03, 0x1b
        /*004e*/ 	.short	0x00ff


	//----- nvinfo : EIATTR_MERCURY_ISA_VERSION
	.align		4
        /*0050*/ 	.byte	0x03, 0x5f
        /*0052*/ 	.short	0x0101


	//----- nvinfo : EIATTR_VRC_CTA_INIT_COUNT
	.align		4
        /*0054*/ 	.byte	0x02, 0x4a
	.zero		1
	.zero		1


	//----- nvinfo : EIATTR_EXIT_INSTR_OFFSETS
	.align		4
        /*0058*/ 	.byte	0x04, 0x1c
        /*005a*/ 	.short	(.L_17 - .L_16)


	//   ....[0]....
.L_16:
        /*005c*/ 	.word	0x000000c0


	//   ....[1]....
        /*0060*/ 	.word	0x00000b00


	//----- nvinfo : EIATTR_CBANK_PARAM_SIZE
	.align		4
.L_17:
        /*0064*/ 	.byte	0x03, 0x19
        /*0066*/ 	.short	0x001c


	//----- nvinfo : EIATTR_PARAM_CBANK
	.align		4
        /*0068*/ 	.byte	0x04, 0x0a
        /*006a*/ 	.short	(.L_19 - .L_18)
	.align		4
.L_18:
        /*006c*/ 	.word	index@(.nv.constant0._Z9matrixMulPKsS0_Pii)
        /*0070*/ 	.short	0x0380
        /*0072*/ 	.short	0x001c


	//----- nvinfo : EIATTR_SW_WAR
	.align		4
.L_19:
        /*0074*/ 	.byte	0x04, 0x36
        /*0076*/ 	.short	(.L_21 - .L_20)
.L_20:
        /*0078*/ 	.word	0x00000008
.L_21:


//--------------------- .nv.callgraph             --------------------------
	.section	.nv.callgraph,"",@"SHT_CUDA_CALLGRAPH"
	.align	4
	.sectionentsize	8
	.align		4
        /*0000*/ 	.word	0x00000000
	.align		4
        /*0004*/ 	.word	0xffffffff
	.align		4
        /*0008*/ 	.word	0x00000000
	.align		4
        /*000c*/ 	.word	0xfffffffe
	.align		4
        /*0010*/ 	.word	0x00000000
	.align		4
        /*0014*/ 	.word	0xfffffffd
	.align		4
        /*0018*/ 	.word	0x00000000
	.align		4
        /*001c*/ 	.word	0xfffffffc


//--------------------- .text._Z9matrixMulPKsS0_Pii --------------------------
	.section	.text._Z9matrixMulPKsS0_Pii,"ax",@progbits
	.align	128
        .global         _Z9matrixMulPKsS0_Pii
        .type           _Z9matrixMulPKsS0_Pii,@function
        .size           _Z9matrixMulPKsS0_Pii,(.L_x_5 - _Z9matrixMulPKsS0_Pii)
        .other          _Z9matrixMulPKsS0_Pii,@"STO_CUDA_ENTRY STV_DEFAULT"
_Z9matrixMulPKsS0_Pii:
.text._Z9matrixMulPKsS0_Pii:
[----:B------:R-:W-:Y:S01]  /*0000*/  LDC R1, c[0x0][0x37c] ;  /* 0x0000df00ff017b82 */ /* 0x000fe20000000800 */
[----:B------:R-:W0:Y:S07]  /*0010*/  S2R R0, SR_TID.Y ;  /* 0x0000000000007919 */ /* 0x000e2e0000002200 */
[----:B------:R-:W0:Y:S01]  /*0020*/  S2UR UR4, SR_CTAID.Y ;  /* 0x00000000000479c3 */ /* 0x000e220000002600 */
[----:B------:R-:W1:Y:S01]  /*0030*/  LDCU UR18, c[0x0][0x398] ;  /* 0x00007300ff1277ac */ /* 0x000e620008000800 */
[----:B------:R-:W2:Y:S06]  /*0040*/  S2R R3, SR_TID.X ;  /* 0x0000000000037919 */ /* 0x000eac0000002100 */
[----:B------:R-:W0:Y:S08]  /*0050*/  LDC R11, c[0x0][0x364] ;  /* 0x0000d900ff0b7b82 */ /* 0x000e300000000800 */
[----:B------:R-:W2:Y:S08]  /*0060*/  S2UR UR5, SR_CTAID.X ;  /* 0x00000000000579c3 */ /* 0x000eb00000002500 */
[----:B------:R-:W2:Y:S01]  /*0070*/  LDC R2, c[0x0][0x360] ;  /* 0x0000d800ff027b82 */ /* 0x000ea20000000800 */
[----:B0-----:R-:W-:-:S02]  /*0080*/  IMAD R11, R11, UR4, R0 ;  /* 0x000000040b0b7c24 */ /* 0x001fc4000f8e0200 */
[----:B--2---:R-:W-:-:S05]  /*0090*/  IMAD R0, R2, UR5, R3 ;  /* 0x0000000502007c24 */ /* 0x004fca000f8e0203 */
[----:B------:R-:W-:-:S04]  /*00a0*/  VIMNMX R2, PT, PT, R11, R0, !PT ;  /* 0x000000000b027248 */ /* 0x000fc80007fe0100 */
[----:B-1----:R-:W-:-:S13]  /*00b0*/  ISETP.GE.AND P0, PT, R2, UR18, PT ;  /* 0x0000001202007c0c */ /* 0x002fda000bf06270 */
[----:B------:R-:W-:Y:S05]  /*00c0*/  @P0 EXIT ;  /* 0x000000000000094d */ /* 0x000fea0003800000 */
[----:B------:R-:W-:Y:S02]  /*00d0*/  UISETP.GE.U32.AND UP0, UPT, UR18, 0x8, UPT ;  /* 0x000000081200788c */ /* 0x000fe4000bf06070 */
[----:B------:R-:W-:Y:S01]  /*00e0*/  IMAD R11, R11, UR18, RZ ;  /* 0x000000120b0b7c24 */ /* 0x000fe2000f8e02ff */
[----:B------:R-:W-:Y:S01]  /*00f0*/  CS2R R4, SRZ ;  /* 0x0000000000047805 */ /* 0x000fe2000001ff00 */
[----:B------:R-:W0:Y:S01]  /*0100*/  LDCU.64 UR16, c[0x0][0x358] ;  /* 0x00006b00ff1077ac */ /* 0x000e220008000a00 */
[----:B------:R-:W-:-:S04]  /*0110*/  UMOV UR4, URZ ;  /* 0x000000ff00047c82 */ /* 0x000fc80008000000 */
[----:B------:R-:W-:Y:S05]  /*0120*/  BRA.U !UP0, `(.L_x_0) ;  /* 0x0000000508147547 */ /* 0x000fea000b800000 */
[----:B------:R-:W1:Y:S01]  /*0130*/  LDCU.128 UR20, c[0x0][0x380] ;  /* 0x00007000ff1477ac */ /* 0x000e620008000c00 */
[----:B------:R-:W-:Y:S02]  /*0140*/  MOV R10, R0 ;  /* 0x00000000000a7202 */ /* 0x000fe40000000f00 */
[----:B------:R-:W-:Y:S01]  /*0150*/  CS2R R4, SRZ ;  /* 0x0000000000047805 */ /* 0x000fe2000001ff00 */
[----:B------:R-:W-:-:S04]  /*0160*/  ULOP3.LUT UR4, UR18, 0x7ffffff8, URZ, 0xc0, !UPT ;  /* 0x7ffffff812047892 */ /* 0x000fc8000f8ec0ff */
[----:B------:R-:W-:Y:S01]  /*0170*/  UIADD3 UR4, UPT, UPT, -UR4, URZ, URZ ;  /* 0x000000ff04047290 */ /* 0x000fe2000fffe1ff */
[----:B-1----:R-:W-:Y:S01]  /*0180*/  MOV R2, UR20 ;  /* 0x0000001400027c02 */ /* 0x002fe20008000f00 */
[----:B------:R-:W-:Y:S01]  /*0190*/  UIMAD.WIDE UR6, UR18, 0x6, UR22 ;  /* 0x00000006120678a5 */ /* 0x000fe2000f8e0216 */
[----:B------:R-:W-:Y:S01]  /*01a0*/  MOV R3, UR21 ;  /* 0x0000001500037c02 */ /* 0x000fe20008000f00 */
[----:B------:R-:W-:Y:S02]  /*01b0*/  UIMAD.WIDE UR8, UR18, 0x8, UR22 ;  /* 0x00000008120878a5 */ /* 0x000fe4000f8e0216 */
[----:B------:R-:W-:Y:S01]  /*01c0*/  UIMAD.WIDE UR10, UR18, 0xa, UR22 ;  /* 0x0000000a120a78a5 */ /* 0x000fe2000f8e0216 */
[----:B------:R-:W-:Y:S01]  /*01d0*/  IMAD.WIDE.U32 R2, R11, 0x2, R2 ;  /* 0x000000020b027825 */ /* 0x000fe200078e0002 */
[----:B------:R-:W-:Y:S02]  /*01e0*/  UIMAD.WIDE UR12, UR18, 0xc, UR22 ;  /* 0x0000000c120c78a5 */ /* 0x000fe4000f8e0216 */
[----:B------:R-:W-:Y:S01]  /*01f0*/  UIMAD.WIDE UR14, UR18, 0xe, UR22 ;  /* 0x0000000e120e78a5 */ /* 0x000fe2000f8e0216 */
[----:B------:R-:W-:-:S04]  /*0200*/  IADD3 R8, P0, PT, R2, 0x8, RZ ;  /* 0x0000000802087810 */ /* 0x000fc80007f1e0ff */
[----:B------:R-:W-:-:S09]  /*0210*/  IADD3.X R9, PT, PT, RZ, R3, RZ, P0, !PT ;  /* 0x00000003ff097210 */ /* 0x000fd200007fe4ff */
.L_x_1:
[----:B------:R-:W-:Y:S01]  /*0220*/  IMAD.MOV.U32 R3, RZ, RZ, 0x2 ;  /* 0x00000002ff037424 */ /* 0x000fe200078e00ff */
[----:B------:R-:W-:Y:S02]  /*0230*/  UIMAD.WIDE UR24, UR18, 0x2, UR22 ;  /* 0x00000002121878a5 */ /* 0x000fe4000f8e0216 */
[----:B------:R-:W-:Y:S02]  /*0240*/  UIMAD.WIDE UR20, UR18, 0x4, UR22 ;  /* 0x00000004121478a5 */ /* 0x000fe4000f8e0216 */
[----:B------:R-:W-:Y:S02]  /*0250*/  IMAD.WIDE R2, R10, R3, UR22 ;  /* 0x000000160a027e25 */ /* 0x000fe4000f8e0203 */
[----:B------:R-:W-:-:S03]  /*0260*/  MOV R6, UR24 ;  /* 0x0000001800067c02 */ /* 0x000fc60008000f00 */
[----:B0-----:R0:W2:Y:S01]  /*0270*/  LDG.E.S16 R25, desc[UR16][R2.64] ;  /* 0x0000001002197981 */ /* 0x0010a2000c1e1700 */
[----:B------:R-:W-:Y:S01]  /*0280*/  MOV R7, UR25 ;  /* 0x0000001900077c02 */ /* 0x000fe20008000f00 */
[----:B------:R-:W-:Y:S01]  /*0290*/  HFMA2 R29, -RZ, RZ, 0, 1.1920928955078125e-07 ;  /* 0x00000002ff1d7431 */ /* 0x000fe200000001ff */
[----:B0-----:R-:W-:Y:S01]  /*02a0*/  MOV R2, R8 ;  /* 0x0000000800027202 */ /* 0x001fe20000000f00 */
[----:B------:R-:W-:Y:S01]  /*02b0*/  IMAD.MOV.U32 R3, RZ, RZ, R9 ;  /* 0x000000ffff037224 */ /* 0x000fe200078e0009 */
[----:B------:R-:W-:Y:S01]  /*02c0*/  MOV R8, UR20 ;  /* 0x0000001400087c02 */ /* 0x000fe20008000f00 */
[C---:B------:R-:W-:Y:S01]  /*02d0*/  IMAD.WIDE R6, R10.reuse, 0x2, R6 ;  /* 0x000000020a067825 */ /* 0x040fe200078e0206 */
[----:B------:R-:W-:Y:S02]  /*02e0*/  MOV R9, UR21 ;  /* 0x0000001500097c02 */ /* 0x000fe40008000f00 */
[----:B------:R-:W2:Y:S01]  /*02f0*/  LDG.E.S16 R24, desc[UR16][R2.64+-0x8] ;  /* 0xfffff81002187981 */ /* 0x000ea2000c1e1700 */
[----:B------:R-:W-:-:S03]  /*0300*/  IMAD.WIDE R8, R10, 0x2, R8 ;  /* 0x000000020a087825 */ /* 0x000fc600078e0208 */
[----:B------:R-:W3:Y:S04]  /*0310*/  LDG.E.S16 R22, desc[UR16][R6.64] ;  /* 0x0000001006167981 */ /* 0x000ee8000c1e1700 */
[----:B------:R-:W3:Y:S01]  /*0320*/  LDG.E.S16 R23, desc[UR16][R2.64+-0x6] ;  /* 0xfffffa1002177981 */ /* 0x000ee2000c1e1700 */
[----:B------:R-:W-:-:S03]  /*0330*/  IMAD.WIDE R28, R10, R29, UR6 ;  /* 0x000000060a1c7e25 */ /* 0x000fc6000f8e021d */
[----:B------:R0:W4:Y:S01]  /*0340*/  LDG.E.S16 R17, desc[UR16][R8.64] ;  /* 0x0000001008117981 */ /* 0x000122000c1e1700 */
[----:B------:R-:W-:-:S03]  /*0350*/  IMAD.MOV.U32 R27, RZ, RZ, 0x2 ;  /* 0x00000002ff1b7424 */ /* 0x000fc600078e00ff */
[----:B------:R-:W4:Y:S01]  /*0360*/  LDG.E.S16 R16, desc[UR16][R2.64+-0x4] ;  /* 0xfffffc1002107981 */ /* 0x000f22000c1e1700 */
[----:B------:R-:W-:Y:S01]  /*0370*/  MOV R19, 0x2 ;  /* 0x0000000200137802 */ /* 0x000fe20000000f00 */
[C---:B------:R-:W-:Y:S02]  /*0380*/  IMAD.WIDE R26, R10.reuse, R27, UR8 ;  /* 0x000000080a1a7e25 */ /* 0x040fe4000f8e021b */
[----:B------:R-:W5:Y:S02]  /*0390*/  LDG.E.S16 R15, desc[UR16][R28.64] ;  /* 0x000000101c0f7981 */ /* 0x000f64000c1e1700 */
[----:B0-----:R-:W-:Y:S02]  /*03a0*/  HFMA2 R9, -RZ, RZ, 0, 1.1920928955078125e-07 ;  /* 0x00000002ff097431 */ /* 0x001fe400000001ff */
[----:B------:R-:W5:Y:S01]  /*03b0*/  LDG.E.S16 R14, desc[UR16][R2.64+-0x2] ;  /* 0xfffffe10020e7981 */ /* 0x000f62000c1e1700 */
[----:B------:R-:W-:-:S03]  /*03c0*/  IMAD.WIDE R18, R10, R19, UR10 ;  /* 0x0000000a0a127e25 */ /* 0x000fc6000f8e0213 */
[----:B------:R-:W5:Y:S04]  /*03d0*/  LDG.E.S16 R13, desc[UR16][R26.64] ;  /* 0x000000101a0d7981 */ /* 0x000f68000c1e1700 */
[----:B------:R-:W5:Y:S01]  /*03e0*/  LDG.E.S16 R12, desc[UR16][R2.64] ;  /* 0x00000010020c7981 */ /* 0x000f62000c1e1700 */
[C---:B------:R-:W-:Y:S01]  /*03f0*/  IMAD.WIDE R8, R10.reuse, R9, UR12 ;  /* 0x0000000c0a087e25 */ /* 0x040fe2000f8e0209 */
[----:B------:R-:W-:Y:S02]  /*0400*/  MOV R7, 0x2 ;  /* 0x0000000200077802 */ /* 0x000fe40000000f00 */
[----:B------:R-:W5:Y:S04]  /*0410*/  LDG.E.S16 R18, desc[UR16][R18.64] ;  /* 0x0000001012127981 */ /* 0x000f68000c1e1700 */
[----:B------:R-:W5:Y:S01]  /*0420*/  LDG.E.S16 R21, desc[UR16][R2.64+0x2] ;  /* 0x0000021002157981 */ /* 0x000f62000c1e1700 */
[----:B------:R-:W-:-:S03]  /*0430*/  IMAD.WIDE R6, R10, R7, UR14 ;  /* 0x0000000e0a067e25 */ /* 0x000fc6000f8e0207 */
[----:B------:R-:W5:Y:S04]  /*0440*/  LDG.E.S16 R9, desc[UR16][R8.64] ;  /* 0x0000001008097981 */ /* 0x000f68000c1e1700 */
[----:B------:R-:W5:Y:S04]  /*0450*/  LDG.E.S16 R20, desc[UR16][R2.64+0x4] ;  /* 0x0000041002147981 */ /* 0x000f68000c1e1700 */
[----:B------:R0:W5:Y:S04]  /*0460*/  LDG.E.S16 R6, desc[UR16][R6.64] ;  /* 0x0000001006067981 */ /* 0x000168000c1e1700 */
[----:B------:R-:W5:Y:S01]  /*0470*/  LDG.E.S16 R27, desc[UR16][R2.64+0x6] ;  /* 0x00000610021b7981 */ /* 0x000f62000c1e1700 */
[----:B------:R-:W-:-:S04]  /*0480*/  UIADD3 UR4, UPT, UPT, UR4, 0x8, URZ ;  /* 0x0000000804047890 */ /* 0x000fc8000fffe0ff */
[----:B------:R-:W-:Y:S01]  /*0490*/  UISETP.NE.AND UP0, UPT, UR4, URZ, UPT ;  /* 0x000000ff0400728c */ /* 0x000fe2000bf05270 */
[----:B0-----:R-:W-:Y:S01]  /*04a0*/  IMAD.U32 R7, RZ, RZ, UR18 ;  /* 0x00000012ff077e24 */ /* 0x001fe2000f8e00ff */
[----:B------:R-:W-:-:S04]  /*04b0*/  IADD3 R8, P0, PT, R2, 0x10, RZ ;  /* 0x0000001002087810 */ /* 0x000fc80007f1e0ff */
[----:B------:R-:W-:Y:S01]  /*04c0*/  LEA R10, R7, R10, 0x3 ;  /* 0x0000000a070a7211 */ /* 0x000fe200078e18ff */
[----:B--2---:R-:W-:-:S04]  /*04d0*/  IMAD.WIDE R4, R24, R25, R4 ;  /* 0x0000001918047225 */ /* 0x004fc800078e0204 */
[----:B---3--:R-:W-:-:S04]  /*04e0*/  IMAD.WIDE R4, R23, R22, R4 ;  /* 0x0000001617047225 */ /* 0x008fc800078e0204 */
[----:B----4-:R-:W-:-:S04]  /*04f0*/  IMAD.WIDE R4, R16, R17, R4 ;  /* 0x0000001110047225 */ /* 0x010fc800078e0204 */
[----:B-----5:R-:W-:-:S04]  /*0500*/  IMAD.WIDE R4, R14, R15, R4 ;  /* 0x0000000f0e047225 */ /* 0x020fc800078e0204 */
[----:B------:R-:W-:-:S04]  /*0510*/  IMAD.WIDE R4, R12, R13, R4 ;  /* 0x0000000d0c047225 */ /* 0x000fc800078e0204 */
[----:B------:R-:W-:-:S04]  /*0520*/  IMAD.WIDE R4, R21, R18, R4 ;  /* 0x0000001215047225 */ /* 0x000fc800078e0204 */
[----:B------:R-:W-:Y:S01]  /*0530*/  IMAD.WIDE R4, R20, R9, R4 ;  /* 0x0000000914047225 */ /* 0x000fe200078e0204 */
[----:B------:R-:W-:-:S03]  /*0540*/  IADD3.X R9, PT, PT, RZ, R3, RZ, P0, !PT ;  /* 0x00000003ff097210 */ /* 0x000fc600007fe4ff */
[----:B------:R-:W-:Y:S01]  /*0550*/  IMAD.WIDE R4, R27, R6, R4 ;  /* 0x000000061b047225 */ /* 0x000fe200078e0204 */
[----:B------:R-:W-:Y:S06]  /*0560*/  BRA.U UP0, `(.L_x_1) ;  /* 0xfffffffd002c7547 */ /* 0x000fec000b83ffff */
[----:B------:R-:W-:-:S12]  /*0570*/  ULOP3.LUT UR4, UR18, 0x7ffffff8, URZ, 0xc0, !UPT ;  /* 0x7ffffff812047892 */ /* 0x000fd8000f8ec0ff */
.L_x_0:
[----:B------:R-:W-:-:S04]  /*0580*/  ULOP3.LUT UR6, UR18, 0x7, URZ, 0xc0, !UPT ;  /* 0x0000000712067892 */ /* 0x000fc8000f8ec0ff */
[----:B------:R-:W-:-:S09]  /*0590*/  UISETP.NE.AND UP0, UPT, UR6, URZ, UPT ;  /* 0x000000ff0600728c */ /* 0x000fd2000bf05270 */
[----:B------:R-:W-:Y:S05]  /*05a0*/  BRA.U !UP0, `(.L_x_2) ;  /* 0x0000000508387547 */ /* 0x000fea000b800000 */
[----:B------:R-:W-:Y:S02]  /*05b0*/  UISETP.GE.U32.AND UP0, UPT, UR6, 0x4, UPT ;  /* 0x000000040600788c */ /* 0x000fe4000bf06070 */
[----:B------:R-:W-:-:S04]  /*05c0*/  ULOP3.LUT UR5, UR18, 0x3, URZ, 0xc0, !UPT ;  /* 0x0000000312057892 */ /* 0x000fc8000f8ec0ff */
[----:B------:R-:W-:-:S03]  /*05d0*/  UISETP.NE.AND UP1, UPT, UR5, URZ, UPT ;  /* 0x000000ff0500728c */ /* 0x000fc6000bf25270 */
[----:B------:R-:W-:Y:S08]  /*05e0*/  BRA.U !UP0, `(.L_x_3) ;  /* 0x00000001087c7547 */ /* 0x000ff0000b800000 */
[----:B------:R-:W1:Y:S01]  /*05f0*/  LDC.64 R6, c[0x0][0x380] ;  /* 0x0000e000ff067b82 */ /* 0x000e620000000a00 */
[----:B------:R-:W2:Y:S01]  /*0600*/  LDCU.64 UR6, c[0x0][0x380] ;  /* 0x00007000ff0677ac */ /* 0x000ea20008000a00 */
[----:B------:R-:W-:Y:S01]  /*0610*/  MOV R13, UR4 ;  /* 0x00000004000d7c02 */ /* 0x000fe20008000f00 */
[C---:B------:R-:W-:Y:S01]  /*0620*/  VIADD R3, R11.reuse, UR4 ;  /* 0x000000040b037c36 */ /* 0x040fe20008000000 */
[----:B------:R-:W-:-:S03]  /*0630*/  IADD3 R10, P0, PT, R11, UR4, RZ ;  /* 0x000000040b0a7c10 */ /* 0x000fc6000ff1e0ff */
[----:B------:R-:W-:Y:S01]  /*0640*/  IMAD R13, R13, UR18, R0 ;  /* 0x000000120d0d7c24 */ /* 0x000fe2000f8e0200 */
[----:B------:R-:W3:Y:S01]  /*0650*/  LDC.64 R8, c[0x0][0x388] ;  /* 0x0000e200ff087b82 */ /* 0x000ee20000000a00 */
[----:B------:R-:W-:Y:S01]  /*0660*/  MOV R15, UR18 ;  /* 0x00000012000f7c02 */ /* 0x000fe20008000f00 */
[----:B-1----:R-:W-:Y:S01]  /*0670*/  IMAD.WIDE.U32 R6, R3, 0x2, R6 ;  /* 0x0000000203067825 */ /* 0x002fe200078e0006 */
[----:B------:R-:W-:Y:S02]  /*0680*/  IADD3.X R3, PT, PT, RZ, RZ, RZ, P0, !PT ;  /* 0x000000ffff037210 */ /* 0x000fe400007fe4ff */
[----:B--2---:R-:W-:-:S03]  /*0690*/  LEA R2, P0, R10, UR6, 0x1 ;  /* 0x000000060a027c11 */ /* 0x004fc6000f8008ff */
[----:B0-----:R-:W2:Y:S01]  /*06a0*/  LDG.E.S16 R7, desc[UR16][R6.64] ;  /* 0x0000001006077981 */ /* 0x001ea2000c1e1700 */
[----:B------:R-:W-:Y:S01]  /*06b0*/  LEA.HI.X R3, R10, UR7, R3, 0x1, P0 ;  /* 0x000000070a037c11 */ /* 0x000fe200080f0c03 */
[----:B---3--:R-:W-:Y:S01]  /*06c0*/  IMAD.WIDE R8, R13, 0x2, R8 ;  /* 0x000000020d087825 */ /* 0x008fe200078e0208 */
[----:B------:R-:W-:Y:S02]  /*06d0*/  MOV R13, UR18 ;  /* 0x00000012000d7c02 */ /* 0x000fe40008000f00 */
[----:B------:R-:W-:Y:S01]  /*06e0*/  MOV R17, UR18 ;  /* 0x0000001200117c02 */ /* 0x000fe20008000f00 */
[----:B------:R-:W3:Y:S02]  /*06f0*/  LDG.E.S16 R19, desc[UR16][R2.64+0x2] ;  /* 0x0000021002137981 */ /* 0x000ee4000c1e1700 */
[----:B------:R-:W-:Y:S02]  /*0700*/  IMAD.WIDE R12, R13, 0x2, R8 ;  /* 0x000000020d0c7825 */ /* 0x000fe400078e0208 */
[----:B------:R-:W2:Y:S04]  /*0710*/  LDG.E.S16 R10, desc[UR16][R8.64] ;  /* 0x00000010080a7981 */ /* 0x000ea8000c1e1700 */
[----:B------:R-:W3:Y:S01]  /*0720*/  LDG.E.S16 R18, desc[UR16][R12.64] ;  /* 0x000000100c127981 */ /* 0x000ee2000c1e1700 */
[----:B------:R-:W-:-:S03]  /*0730*/  IMAD.WIDE R14, R15, 0x2, R12 ;  /* 0x000000020f0e7825 */ /* 0x000fc600078e020c */
[----:B------:R-:W4:Y:S01]  /*0740*/  LDG.E.S16 R21, desc[UR16][R2.64+0x4] ;  /* 0x0000041002157981 */ /* 0x000f22000c1e1700 */
[----:B------:R-:W-:-:S03]  /*0750*/  IMAD.WIDE R16, R17, 0x2, R14 ;  /* 0x0000000211107825 */ /* 0x000fc600078e020e */
[----:B------:R-:W4:Y:S04]  /*0760*/  LDG.E.S16 R20, desc[UR16][R14.64] ;  /* 0x000000100e147981 */ /* 0x000f28000c1e1700 */
[----:B------:R-:W5:Y:S04]  /*0770*/  LDG.E.S16 R23, desc[UR16][R2.64+0x6] ;  /* 0x0000061002177981 */ /* 0x000f68000c1e1700 */
[----:B------:R-:W5:Y:S01]  /*0780*/  LDG.E.S16 R16, desc[UR16][R16.64] ;  /* 0x0000001010107981 */ /* 0x000f62000c1e1700 */
[----:B------:R-:W-:Y:S01]  /*0790*/  UIADD3 UR4, UPT, UPT, UR4, 0x4, URZ ;  /* 0x0000000404047890 */ /* 0x000fe2000fffe0ff */
[----:B--2---:R-:W-:-:S04]  /*07a0*/  IMAD.WIDE R4, R7, R10, R4 ;  /* 0x0000000a07047225 */ /* 0x004fc800078e0204 */
[----:B---3--:R-:W-:-:S04]  /*07b0*/  IMAD.WIDE R4, R19, R18, R4 ;  /* 0x0000001213047225 */ /* 0x008fc800078e0204 */
[----:B----4-:R-:W-:-:S04]  /*07c0*/  IMAD.WIDE R4, R21, R20, R4 ;  /* 0x0000001415047225 */ /* 0x010fc800078e0204 */
[----:B-----5:R-:W-:-:S07]  /*07d0*/  IMAD.WIDE R4, R23, R16, R4 ;  /* 0x0000001017047225 */ /* 0x020fce00078e0204 */
.L_x_3:
[----:B------:R-:W-:Y:S05]  /*07e0*/  BRA.U !UP1, `(.L_x_2) ;  /* 0x0000000109a87547 */ /* 0x000fea000b800000 */
[----:B------:R-:W-:Y:S01]  /*07f0*/  UISETP.NE.AND UP0, UPT, UR5, 0x1, UPT ;  /* 0x000000010500788c */ /* 0x000fe2000bf05270 */
[----:B------:R-:W-:Y:S01]  /*0800*/  IMAD.U32 R7, RZ, RZ, UR4 ;  /* 0x00000004ff077e24 */ /* 0x000fe2000f8e00ff */
[----:B------:R-:W-:Y:S02]  /*0810*/  ULOP3.LUT UR5, UR18, 0x1, URZ, 0xc0, !UPT ;  /* 0x0000000112057892 */ /* 0x000fe4000f8ec0ff */
[----:B------:R-:W-:Y:S02]  /*0820*/  MOV R17, UR18 ;  /* 0x0000001200117c02 */ /* 0x000fe40008000f00 */
[----:B------:R-:W-:Y:S01]  /*0830*/  PLOP3.LUT P1, PT, PT, PT, UP0, 0x80, 0x8 ;  /* 0x000000000008781c */ /* 0x000fe20003f2f008 */
[----:B------:R-:W-:-:S04]  /*0840*/  UISETP.NE.U32.AND UP1, UPT, UR5, 0x1, UPT ;  /* 0x000000010500788c */ /* 0x000fc8000bf25070 */
[----:B------:R-:W1:Y:S02]  /*0850*/  @UP0 LDCU.128 UR8, c[0x0][0x380] ;  /* 0x00007000ff0807ac */ /* 0x000e640008000c00 */
[----:B------:R-:W-:Y:S01]  /*0860*/  PLOP3.LUT P0, PT, PT, PT, UP1, 0x80, 0x8 ;  /* 0x000000000008781c */ /* 0x000fe20003f0f018 */
[----:B------:R-:W2:Y:S04]  /*0870*/  @UP0 LDCU.64 UR6, c[0x0][0x380] ;  /* 0x00007000ff0607ac */ /* 0x000ea80008000a00 */
[----:B------:R-:W3:Y:S01]  /*0880*/  @!UP1 LDCU.128 UR12, c[0x0][0x380] ;  /* 0x00007000ff0c97ac */ /* 0x000ee20008000c00 */
[----:B------:R-:W-:Y:S01]  /*0890*/  @P1 IADD3 R3, PT, PT, R11, UR4, RZ ;  /* 0x000000040b031c10 */ /* 0x000fe2000fffe0ff */
[----:B------:R-:W-:Y:S01]  /*08a0*/  @P1 IMAD R7, R7, UR18, R0 ;  /* 0x0000001207071c24 */ /* 0x000fe2000f8e0200 */
[----:B-1----:R-:W-:Y:S01]  /*08b0*/  MOV R12, UR8 ;  /* 0x00000008000c7c02 */ /* 0x002fe20008000f00 */
[----:B------:R-:W-:Y:S01]  /*08c0*/  IMAD.U32 R15, RZ, RZ, UR11 ;  /* 0x0000000bff0f7e24 */ /* 0x000fe2000f8e00ff */
[----:B------:R-:W-:-:S02]  /*08d0*/  MOV R13, UR9 ;  /* 0x00000009000d7c02 */ /* 0x000fc40008000f00 */
[----:B------:R-:W-:Y:S01]  /*08e0*/  MOV R14, UR10 ;  /* 0x0000000a000e7c02 */ /* 0x000fe20008000f00 */
[----:B------:R-:W-:Y:S01]  /*08f0*/  @P1 IMAD.WIDE.U32 R12, R3, 0x2, R12 ;  /* 0x00000002030c1825 */ /* 0x000fe200078e000c */
[----:B------:R-:W-:Y:S01]  /*0900*/  @P1 IADD3 R3, P2, PT, R11, UR4, RZ ;  /* 0x000000040b031c10 */ /* 0x000fe2000ff5e0ff */
[----:B------:R-:W-:Y:S02]  /*0910*/  @UP0 UIADD3 UR4, UPT, UPT, UR4, 0x2, URZ ;  /* 0x0000000204040890 */ /* 0x000fe4000fffe0ff */
[----:B------:R-:W-:Y:S01]  /*0920*/  @P1 IMAD.WIDE R14, R7, 0x2, R14 ;  /* 0x00000002070e1825 */ /* 0x000fe200078e020e */
[----:B------:R-:W-:Y:S01]  /*0930*/  @P1 IADD3.X R10, PT, PT, RZ, RZ, RZ, P2, !PT ;  /* 0x000000ffff0a1210 */ /* 0x000fe200017fe4ff */
[----:B0-----:R0:W4:Y:S01]  /*0940*/  @P1 LDG.E.S16 R9, desc[UR16][R12.64] ;  /* 0x000000100c091981 */ /* 0x001122000c1e1700 */
[----:B--2---:R-:W-:Y:S01]  /*0950*/  @P1 LEA R2, P2, R3, UR6, 0x1 ;  /* 0x0000000603021c11 */ /* 0x004fe2000f8408ff */
[----:B------:R-:W-:Y:S01]  /*0960*/  IMAD.U32 R21, RZ, RZ, UR4 ;  /* 0x00000004ff157e24 */ /* 0x000fe2000f8e00ff */
[----:B---3--:R-:W-:Y:S01]  /*0970*/  MOV R6, UR12 ;  /* 0x0000000c00067c02 */ /* 0x008fe20008000f00 */
[----:B------:R-:W4:Y:S01]  /*0980*/  @P1 LDG.E.S16 R8, desc[UR16][R14.64] ;  /* 0x000000100e081981 */ /* 0x000f22000c1e1700 */
[----:B------:R-:W-:Y:S01]  /*0990*/  @P1 IMAD.WIDE R16, R17, 0x2, R14 ;  /* 0x0000000211101825 */ /* 0x000fe200078e020e */
[----:B------:R-:W-:-:S02]  /*09a0*/  @P1 LEA.HI.X R3, R3, UR7, R10, 0x1, P2 ;  /* 0x0000000703031c11 */ /* 0x000fc400090f0c0a */
[----:B------:R-:W-:Y:S01]  /*09b0*/  MOV R7, UR13 ;  /* 0x0000000d00077c02 */ /* 0x000fe20008000f00 */
[----:B------:R-:W-:Y:S01]  /*09c0*/  @!P0 IMAD R21, R21, UR18, R0 ;  /* 0x0000001215158c24 */ /* 0x000fe2000f8e0200 */
[----:B------:R-:W-:Y:S01]  /*09d0*/  @!P0 IADD3 R19, PT, PT, R11, UR4, RZ ;  /* 0x000000040b138c10 */ /* 0x000fe2000fffe0ff */
[----:B------:R-:W2:Y:S01]  /*09e0*/  @P1 LDG.E.S16 R16, desc[UR16][R16.64] ;  /* 0x0000001010101981 */ /* 0x000ea2000c1e1700 */
[----:B0-----:R-:W-:Y:S02]  /*09f0*/  MOV R12, UR14 ;  /* 0x0000000e000c7c02 */ /* 0x001fe40008000f00 */
[----:B------:R-:W-:Y:S01]  /*0a00*/  MOV R13, UR15 ;  /* 0x0000000f000d7c02 */ /* 0x000fe20008000f00 */
[----:B------:R-:W-:Y:S01]  /*0a10*/  @!P0 IMAD.WIDE.U32 R6, R19, 0x2, R6 ;  /* 0x0000000213068825 */ /* 0x000fe200078e0006 */
[----:B------:R-:W2:Y:S03]  /*0a20*/  @P1 LDG.E.S16 R3, desc[UR16][R2.64+0x2] ;  /* 0x0000021002031981 */ /* 0x000ea6000c1e1700 */
[----:B------:R-:W-:-:S02]  /*0a30*/  @!P0 IMAD.WIDE R12, R21, 0x2, R12 ;  /* 0x00000002150c8825 */ /* 0x000fc400078e020c */
[----:B------:R-:W3:Y:S04]  /*0a40*/  @!P0 LDG.E.S16 R7, desc[UR16][R6.64] ;  /* 0x0000001006078981 */ /* 0x000ee8000c1e1700 */
[----:B------:R-:W3:Y:S01]  /*0a50*/  @!P0 LDG.E.S16 R12, desc[UR16][R12.64] ;  /* 0x000000100c0c8981 */ /* 0x000ee2000c1e1700 */
[----:B----4-:R-:W-:-:S04]  /*0a60*/  @P1 IMAD.WIDE R8, R9, R8, R4 ;  /* 0x0000000809081225 */ /* 0x010fc800078e0204 */
[----:B--2---:R-:W-:-:S04]  /*0a70*/  @P1 IMAD.WIDE R4, R3, R16, R8 ;  /* 0x0000001003041225 */ /* 0x004fc800078e0208 */
[----:B---3--:R-:W-:-:S07]  /*0a80*/  @!P0 IMAD.WIDE R4, R7, R12, R4 ;  /* 0x0000000c07048225 */ /* 0x008fce00078e0204 */
.L_x_2:
[----:B------:R-:W1:Y:S01]  /*0a90*/  LDC.64 R2, c[0x0][0x390] ;  /* 0x0000e400ff027b82 */ /* 0x000e620000000a00 */
[----:B------:R-:W-:Y:S02]  /*0aa0*/  ISETP.LT.U32.AND P0, PT, R4, -0x1, PT ;  /* 0xffffffff0400780c */ /* 0x000fe40003f01070 */
[----:B------:R-:W-:Y:S02]  /*0ab0*/  IADD3 R11, PT, PT, R0, R11, RZ ;  /* 0x0000000b000b7210 */ /* 0x000fe40007ffe0ff */
[----:B------:R-:W-:-:S04]  /*0ac0*/  ISETP.LT.AND.EX P0, PT, R5, RZ, PT, P0 ;  /* 0x000000ff0500720c */ /* 0x000fc80003f01300 */
[----:B------:R-:W-:Y:S01]  /*0ad0*/  SEL R5, R4, 0xffffffff, P0 ;  /* 0xffffffff04057807 */ /* 0x000fe20000000000 */
[----:B-1----:R-:W-:-:S05]  /*0ae0*/  IMAD.WIDE R2, R11, 0x4, R2 ;  /* 0x000000040b027825 */ /* 0x002fca00078e0202 */
[----:B0-----:R-:W-:Y:S01]  /*0af0*/  STG.E desc[UR16][R2.64], R5 ;  /* 0x0000000502007986 */ /* 0x001fe2000c101910 */
[----:B------:R-:W-:Y:S05]  /*0b00*/  EXIT ;  /* 0x000000000000794d */ /* 0x000fea0003800000 */
.L_x_4:
[----:B------:R-:W-:-:S00]  /*0b10*/  BRA `(.L_x_4) ;  /* 0xfffffffc00fc7947 */ /* 0x000fc0000383ffff */
[----:B------:R-:W-:-:S00]  /*0b20*/  NOP ;  /* 0x0000000000007918 */ /* 0x000fc00000000000 */
        /* <DEDUP_REMOVED lines=13> */
.L_x_5:


//--------------------- .nv.shared.reserved.0     --------------------------
	.section	.nv.shared.reserved.0,"aw",@nobits
	.weak		__nv_reservedSMEM_offset_0_alias
	.size		__nv_reservedSMEM_offset_0_alias, 0, 64
	.other		__nv_reservedSMEM_offset_0_alias,@"STO_CUDA_RESERVED_SHARED STV_DEFAULT"
__nv_reservedSMEM_offset_0_alias:
	.zero		0
	.zero		64


//--------------------- .nv.constant0._Z9matrixMulPKsS0_Pii --------------------------
	.section	.nv.constant0._Z9matrixMulPKsS0_Pii,"a",@progbits
	.sectionflags	@""
	.align	4
.nv.constant0._Z9matrixMulPKsS0_Pii:
	.zero		924


//--------------------- SYMBOLS --------------------------

	.type		.nv.reservedSmem.offset0,@object
	.size		.nv.reservedSmem.offset0,0x4
